//
// Generated by NVIDIA NVVM Compiler
//
// Compiler Build ID: CL-36424714
// Cuda compilation tools, release 13.0, V13.0.88
// Based on NVVM 20.0.0
//

.version 9.0
.target sm_100
.address_size 64

	// .globl	_Z8full_dotPKfS0_Pfi
// _ZZ8full_dotPKfS0_PfiE5cache has been demoted

.visible .entry _Z8full_dotPKfS0_Pfi(
	.param .u64 .ptr .align 1 _Z8full_dotPKfS0_Pfi_param_0,
	.param .u64 .ptr .align 1 _Z8full_dotPKfS0_Pfi_param_1,
	.param .u64 .ptr .align 1 _Z8full_dotPKfS0_Pfi_param_2,
	.param .u32 _Z8full_dotPKfS0_Pfi_param_3
)
{
	.reg .pred 	%p<8>;
	.reg .b32 	%r<15>;
	.reg .b32 	%f<21>;
	.reg .b64 	%rd<10>;
	// demoted variable
	.shared .align 4 .b8 _ZZ8full_dotPKfS0_PfiE5cache[64];
	ld.param.u64 	%rd3, [_Z8full_dotPKfS0_Pfi_param_0];
	ld.param.u64 	%rd4, [_Z8full_dotPKfS0_Pfi_param_1];
	ld.param.u64 	%rd5, [_Z8full_dotPKfS0_Pfi_param_2];
	ld.param.u32 	%r8, [_Z8full_dotPKfS0_Pfi_param_3];
	mov.u32 	%r9, %ctaid.x;
	mov.u32 	%r1, %ntid.x;
	mov.u32 	%r2, %tid.x;
	mad.lo.s32 	%r14, %r9, %r1, %r2;
	shl.b32 	%r10, %r2, 2;
	mov.u32 	%r11, _ZZ8full_dotPKfS0_PfiE5cache;
	add.s32 	%r4, %r11, %r10;
	mov.b32 	%r12, 0;
	st.shared.u32 	[%r4], %r12;
	setp.ge.s32 	%p1, %r14, %r8;
	@%p1 bra 	$L__BB0_4;
	mov.u32 	%r13, %nctaid.x;
	mul.lo.s32 	%r5, %r13, %r1;
	cvta.to.global.u64 	%rd1, %rd3;
	cvta.to.global.u64 	%rd2, %rd4;
	mov.f32 	%f20, 0f00000000;
$L__BB0_2:
	mul.wide.s32 	%rd6, %r14, 4;
	add.s64 	%rd7, %rd1, %rd6;
	ld.global.f32 	%f4, [%rd7];
	add.s64 	%rd8, %rd2, %rd6;
	ld.global.f32 	%f5, [%rd8];
	fma.rn.f32 	%f20, %f4, %f5, %f20;
	add.s32 	%r14, %r14, %r5;
	setp.lt.s32 	%p2, %r14, %r8;
	@%p2 bra 	$L__BB0_2;
	st.shared.f32 	[%r4], %f20;
$L__BB0_4:
	bar.sync 	0;
	setp.gt.u32 	%p3, %r2, 7;
	@%p3 bra 	$L__BB0_6;
	ld.shared.f32 	%f6, [%r4+32];
	ld.shared.f32 	%f7, [%r4];
	add.f32 	%f8, %f6, %f7;
	st.shared.f32 	[%r4], %f8;
$L__BB0_6:
	bar.sync 	0;
	setp.gt.u32 	%p4, %r2, 3;
	@%p4 bra 	$L__BB0_8;
	ld.shared.f32 	%f9, [%r4+16];
	ld.shared.f32 	%f10, [%r4];
	add.f32 	%f11, %f9, %f10;
	st.shared.f32 	[%r4], %f11;
$L__BB0_8:
	bar.sync 	0;
	setp.gt.u32 	%p5, %r2, 1;
	@%p5 bra 	$L__BB0_10;
	ld.shared.f32 	%f12, [%r4+8];
	ld.shared.f32 	%f13, [%r4];
	add.f32 	%f14, %f12, %f13;
	st.shared.f32 	[%r4], %f14;
$L__BB0_10:
	bar.sync 	0;
	setp.ne.s32 	%p6, %r2, 0;
	@%p6 bra 	$L__BB0_12;
	ld.shared.f32 	%f15, [_ZZ8full_dotPKfS0_PfiE5cache+4];
	ld.shared.f32 	%f16, [%r4];
	add.f32 	%f17, %f15, %f16;
	st.shared.f32 	[%r4], %f17;
$L__BB0_12:
	setp.ne.s32 	%p7, %r2, 0;
	bar.sync 	0;
	@%p7 bra 	$L__BB0_14;
	ld.shared.f32 	%f18, [_ZZ8full_dotPKfS0_PfiE5cache];
	cvta.to.global.u64 	%rd9, %rd5;
	atom.global.add.f32 	%f19, [%rd9], %f18;
$L__BB0_14:
	ret;

}
	// .globl	_Z11init_vectorPfi
.visible .entry _Z11init_vectorPfi(
	.param .u64 .ptr .align 1 _Z11init_vectorPfi_param_0,
	.param .u32 _Z11init_vectorPfi_param_1
)
{
	.reg .pred 	%p<3>;
	.reg .b32 	%r<12>;
	.reg .b64 	%rd<5>;

	ld.param.u64 	%rd2, [_Z11init_vectorPfi_param_0];
	ld.param.u32 	%r6, [_Z11init_vectorPfi_param_1];
	mov.u32 	%r7, %ctaid.x;
	mov.u32 	%r1, %ntid.x;
	mov.u32 	%r8, %tid.x;
	mad.lo.s32 	%r11, %r7, %r1, %r8;
	setp.ge.s32 	%p1, %r11, %r6;
	@%p1 bra 	$L__BB1_3;
	mov.u32 	%r9, %nctaid.x;
	mul.lo.s32 	%r3, %r9, %r1;
	cvta.to.global.u64 	%rd1, %rd2;
$L__BB1_2:
	mul.wide.s32 	%rd3, %r11, 4;
	add.s64 	%rd4, %rd1, %rd3;
	mov.b32 	%r10, 1065353216;
	st.global.u32 	[%rd4], %r10;
	add.s32 	%r11, %r11, %r3;
	setp.lt.s32 	%p2, %r11, %r6;
	@%p2 bra 	$L__BB1_2;
$L__BB1_3:
	ret;

}


// ===== COMPILED SASS (sm_100) =====

	.target	sm_100

	.elftype	@"ET_EXEC"


//--------------------- .note.nv.tkinfo           --------------------------
	.section	.note.nv.tkinfo,"",@"SHT_NOTE"
	.sectionflags	@"SHF_NOTE_NV_TKINFO"
	.tkinfo
        /*0018*/ 	.word	0x00000002
        /*0030*/ 	.string	""
        /*0030*/ 	.string	"ptxas"
        /*0030*/ 	.string	"Cuda compilation tools, release 13.0, V13.0.88"
        /*0030*/ 	.string	"Build cuda_13.0.r13.0/compiler.36424714_0"
        /*0030*/ 	.string	"-arch sm_100 -m 64 "



//--------------------- .note.nv.cuinfo           --------------------------
	.section	.note.nv.cuinfo,"",@"SHT_NOTE"
	.sectionflags	@"SHF_NOTE_NV_CUINFO"
        /*0018*/ 	.short	0x0002
        /*001a*/ 	.short	0x0064
        /*001c*/ 	.short	0x0082
	.zero		2


//--------------------- .nv.info                  --------------------------
	.section	.nv.info,"",@"SHT_CUDA_INFO"
	.align	4


	//----- nvinfo : EIATTR_REGCOUNT
	.align		4
        /*0000*/ 	.byte	0x04, 0x2f
        /*0002*/ 	.short	(.L_1 - .L_0)
	.align		4
.L_0:
        /*0004*/ 	.word	index@(_Z8full_dotPKfS0_Pfi)
        /*0008*/ 	.word	0x00000010


	//----- nvinfo : EIATTR_FRAME_SIZE
	.align		4
.L_1:
        /*000c*/ 	.byte	0x04, 0x11
        /*000e*/ 	.short	(.L_3 - .L_2)
	.align		4
.L_2:
        /*0010*/ 	.word	index@(_Z8full_dotPKfS0_Pfi)
        /*0014*/ 	.word	0x00000000


	//----- nvinfo : EIATTR_REGCOUNT
	.align		4
.L_3:
        /*0018*/ 	.byte	0x04, 0x2f
        /*001a*/ 	.short	(.L_5 - .L_4)
	.align		4
.L_4:
        /*001c*/ 	.word	index@(_Z11init_vectorPfi)
        /*0020*/ 	.word	0x0000000c


	//----- nvinfo : EIATTR_FRAME_SIZE
	.align		4
.L_5:
        /*0024*/ 	.byte	0x04, 0x11
        /*0026*/ 	.short	(.L_7 - .L_6)
	.align		4
.L_6:
        /*0028*/ 	.word	index@(_Z11init_vectorPfi)
        /*002c*/ 	.word	0x00000000


	//----- nvinfo : EIATTR_MIN_STACK_SIZE
	.align		4
.L_7:
        /*0030*/ 	.byte	0x04, 0x12
        /*0032*/ 	.short	(.L_9 - .L_8)
	.align		4
.L_8:
        /*0034*/ 	.word	index@(_Z11init_vectorPfi)
        /*0038*/ 	.word	0x00000000


	//----- nvinfo : EIATTR_MIN_STACK_SIZE
	.align		4
.L_9:
        /*003c*/ 	.byte	0x04, 0x12
        /*003e*/ 	.short	(.L_11 - .L_10)
	.align		4
.L_10:
        /*0040*/ 	.word	index@(_Z8full_dotPKfS0_Pfi)
        /*0044*/ 	.word	0x00000000
.L_11:


//--------------------- .nv.compat                --------------------------
	.section	.nv.compat,"",@"SHT_CUDA_COMPAT_INFO"
	.align	4
        /*0000*/ 	.byte	0x02, 0x09, 0x00, 0x00, 0x02, 0x02, 0x01, 0x00, 0x02, 0x05, 0x05, 0x00, 0x03, 0x07, 0x01, 0x01
        /*0010*/ 	.byte	0x02, 0x03, 0x00, 0x00, 0x02, 0x06, 0x01, 0x00, 0x04, 0x0b, 0x08, 0x00, 0x09, 0x00, 0x00, 0x00
        /*0020*/ 	.byte	0x00, 0x00, 0x00, 0x00


//--------------------- .nv.info._Z11init_vectorPfi --------------------------
	.section	.nv.info._Z11init_vectorPfi,"",@"SHT_CUDA_INFO"
	.sectionflags	@""
	.align	4


	//----- nvinfo : EIATTR_CUDA_API_VERSION
	.align		4
        /*0000*/ 	.byte	0x04, 0x37
        /*0002*/ 	.short	(.L_13 - .L_12)
.L_12:
        /*0004*/ 	.word	0x00000082


	//----- nvinfo : EIATTR_KPARAM_INFO
	.align		4
.L_13:
        /*0008*/ 	.byte	0x04, 0x17
        /*000a*/ 	.short	(.L_15 - .L_14)
.L_14:
        /*000c*/ 	.word	0x00000000
        /*0010*/ 	.short	0x0001
        /*0012*/ 	.short	0x0008
        /*0014*/ 	.byte	0x00, 0xf0, 0x11, 0x00


	//----- nvinfo : EIATTR_KPARAM_INFO
	.align		4
.L_15:
        /*0018*/ 	.byte	0x04, 0x17
        /*001a*/ 	.short	(.L_17 - .L_16)
.L_16:
        /*001c*/ 	.word	0x00000000
        /*0020*/ 	.short	0x0000
        /*0022*/ 	.short	0x0000
        /*0024*/ 	.byte	0x00, 0xf5, 0x21, 0x00


	//----- nvinfo : EIATTR_SPARSE_MMA_MASK
	.align		4
.L_17:
        /*0028*/ 	.byte	0x03, 0x50
        /*002a*/ 	.short	0x0000


	//----- nvinfo : EIATTR_MAXREG_COUNT
	.align		4
        /*002c*/ 	.byte	0x03, 0x1b
        /*002e*/ 	.short	0x00ff


	//----- nvinfo : EIATTR_MERCURY_ISA_VERSION
	.align		4
        /*0030*/ 	.byte	0x03, 0x5f
        /*0032*/ 	.short	0x0101


	//----- nvinfo : EIATTR_VRC_CTA_INIT_COUNT
	.align		4
        /*0034*/ 	.byte	0x02, 0x4a
	.zero		1
	.zero		1


	//----- nvinfo : EIATTR_EXIT_INSTR_OFFSETS
	.align		4
        /*0038*/ 	.byte	0x04, 0x1c
        /*003a*/ 	.short	(.L_19 - .L_18)


	//   ....[0]....
.L_18:
        /*003c*/ 	.word	0x00000070


	//   ....[1]....
        /*0040*/ 	.word	0x00000120


	//----- nvinfo : EIATTR_CRS_STACK_SIZE
	.align		4
.L_19:
        /*0044*/ 	.byte	0x04, 0x1e
        /*0046*/ 	.short	(.L_21 - .L_20)
.L_20:
        /*0048*/ 	.word	0x00000000


	//----- nvinfo : EIATTR_CBANK_PARAM_SIZE
	.align		4
.L_21:
        /*004c*/ 	.byte	0x03, 0x19
        /*004e*/ 	.short	0x000c


	//----- nvinfo : EIATTR_PARAM_CBANK
	.align		4
        /*0050*/ 	.byte	0x04, 0x0a
        /*0052*/ 	.short	(.L_23 - .L_22)
	.align		4
.L_22:
        /*0054*/ 	.word	index@(.nv.constant0._Z11init_vectorPfi)
        /*0058*/ 	.short	0x0380
        /*005a*/ 	.short	0x000c


	//----- nvinfo : EIATTR_SW_WAR
	.align		4
.L_23:
        /*005c*/ 	.byte	0x04, 0x36
        /*005e*/ 	.short	(.L_25 - .L_24)
.L_24:
        /*0060*/ 	.word	0x00000008
.L_25:


//--------------------- .nv.info._Z8full_dotPKfS0_Pfi --------------------------
	.section	.nv.info._Z8full_dotPKfS0_Pfi,"",@"SHT_CUDA_INFO"
	.sectionflags	@""
	.align	4


	//----- nvinfo : EIATTR_CUDA_API_VERSION
	.align		4
        /*0000*/ 	.byte	0x04, 0x37
        /*0002*/ 	.short	(.L_27 - .L_26)
.L_26:
        /*0004*/ 	.word	0x00000082


	//----- nvinfo : EIATTR_KPARAM_INFO
	.align		4
.L_27:
        /*0008*/ 	.byte	0x04, 0x17
        /*000a*/ 	.short	(.L_29 - .L_28)
.L_28:
        /*000c*/ 	.word	0x00000000
        /*0010*/ 	.short	0x0003
        /*0012*/ 	.short	0x0018
        /*0014*/ 	.byte	0x00, 0xf0, 0x11, 0x00


	//----- nvinfo : EIATTR_KPARAM_INFO
	.align		4
.L_29:
        /*0018*/ 	.byte	0x04, 0x17
        /*001a*/ 	.short	(.L_31 - .L_30)
.L_30:
        /*001c*/ 	.word	0x00000000
        /*0020*/ 	.short	0x0002
        /*0022*/ 	.short	0x0010
        /*0024*/ 	.byte	0x00, 0xf5, 0x21, 0x00


	//----- nvinfo : EIATTR_KPARAM_INFO
	.align		4
.L_31:
        /*0028*/ 	.byte	0x04, 0x17
        /*002a*/ 	.short	(.L_33 - .L_32)
.L_32:
        /*002c*/ 	.word	0x00000000
        /*0030*/ 	.short	0x0001
        /*0032*/ 	.short	0x0008
        /*0034*/ 	.byte	0x00, 0xf5, 0x21, 0x00


	//----- nvinfo : EIATTR_KPARAM_INFO
	.align		4
.L_33:
        /*0038*/ 	.byte	0x04, 0x17
        /*003a*/ 	.short	(.L_35 - .L_34)
.L_34:
        /*003c*/ 	.word	0x00000000
        /*0040*/ 	.short	0x0000
        /*0042*/ 	.short	0x0000
        /*0044*/ 	.byte	0x00, 0xf5, 0x21, 0x00


	//----- nvinfo : EIATTR_SPARSE_MMA_MASK
	.align		4
.L_35:
        /*0048*/ 	.byte	0x03, 0x50
        /*004a*/ 	.short	0x0000


	//----- nvinfo : EIATTR_MAXREG_COUNT
	.align		4
        /*004c*/ 	.byte	0x03, 0x1b
        /*004e*/ 	.short	0x00ff


	//----- nvinfo : EIATTR_NUM_BARRIERS
	.align		4
        /*0050*/ 	.byte	0x02, 0x4c
        /*0052*/ 	.byte	0x01
	.zero		1


	//----- nvinfo : EIATTR_MERCURY_ISA_VERSION
	.align		4
        /*0054*/ 	.byte	0x03, 0x5f
        /*0056*/ 	.short	0x0101


	//----- nvinfo : EIATTR_VRC_CTA_INIT_COUNT
	.align		4
        /*0058*/ 	.byte	0x02, 0x4a
	.zero		1
	.zero		1


	//----- nvinfo : EIATTR_EXIT_INSTR_OFFSETS
	.align		4
        /*005c*/ 	.byte	0x04, 0x1c
        /*005e*/ 	.short	(.L_37 - .L_36)


	//   ....[0]....
.L_36:
        /*0060*/ 	.word	0x00000390


	//   ....[1]....
        /*0064*/ 	.word	0x000003d0


	//----- nvinfo : EIATTR_CRS_STACK_SIZE
	.align		4
.L_37:
        /*0068*/ 	.byte	0x04, 0x1e
        /*006a*/ 	.short	(.L_39 - .L_38)
.L_38:
        /*006c*/ 	.word	0x00000000


	//----- nvinfo : EIATTR_CBANK_PARAM_SIZE
	.align		4
.L_39:
        /*0070*/ 	.byte	0x03, 0x19
        /*0072*/ 	.short	0x001c


	//----- nvinfo : EIATTR_PARAM_CBANK
	.align		4
        /*0074*/ 	.byte	0x04, 0x0a
        /*0076*/ 	.short	(.L_41 - .L_40)
	.align		4
.L_40:
        /*0078*/ 	.word	index@(.nv.constant0._Z8full_dotPKfS0_Pfi)
        /*007c*/ 	.short	0x0380
        /*007e*/ 	.short	0x001c


	//----- nvinfo : EIATTR_SW_WAR
	.align		4
.L_41:
        /*0080*/ 	.byte	0x04, 0x36
        /*0082*/ 	.short	(.L_43 - .L_42)
.L_42:
        /*0084*/ 	.word	0x00000008
.L_43:


//--------------------- .nv.callgraph             --------------------------
	.section	.nv.callgraph,"",@"SHT_CUDA_CALLGRAPH"
	.align	4
	.sectionentsize	8
	.align		4
        /*0000*/ 	.word	0x00000000
	.align		4
        /*0004*/ 	.word	0xffffffff
	.align		4
        /*0008*/ 	.word	0x00000000
	.align		4
        /*000c*/ 	.word	0xfffffffe
	.align		4
        /*0010*/ 	.word	0x00000000
	.align		4
        /*0014*/ 	.word	0xfffffffd
	.align		4
        /*0018*/ 	.word	0x00000000
	.align		4
        /*001c*/ 	.word	0xfffffffc


//--------------------- .text._Z11init_vectorPfi  --------------------------
	.section	.text._Z11init_vectorPfi,"ax",@progbits
	.align	128
        .global         _Z11init_vectorPfi
        .type           _Z11init_vectorPfi,@function
        .size           _Z11init_vectorPfi,(.L_x_7 - _Z11init_vectorPfi)
        .other          _Z11init_vectorPfi,@"STO_CUDA_ENTRY STV_DEFAULT"
_Z11init_vectorPfi:
.text._Z11init_vectorPfi:
[----:B------:R-:W-:Y:S01]  /*0000*/  LDC R1, c[0x0][0x37c] ;  /* 0x0000df00ff017b82 */ /* 0x000fe20000000800 */
[----:B------:R-:W0:Y:S07]  /*0010*/  S2R R0, SR_TID.X ;  /* 0x0000000000007919 */ /* 0x000e2e0000002100 */
[----:B------:R-:W0:Y:S01]  /*0020*/  S2UR UR4, SR_CTAID.X ;  /* 0x00000000000479c3 */ /* 0x000e220000002500 */
[----:B------:R-:W1:Y:S07]  /*0030*/  LDCU UR5, c[0x0][0x388] ;  /* 0x00007100ff0577ac */ /* 0x000e6e0008000800 */
[----:B------:R-:W0:Y:S02]  /*0040*/  LDC R7, c[0x0][0x360] ;  /* 0x0000d800ff077b82 */ /* 0x000e240000000800 */
[----:B0-----:R-:W-:-:S05]  /*0050*/  IMAD R0, R7, UR4, R0 ;  /* 0x0000000407007c24 */ /* 0x001fca000f8e0200 */
[----:B-1----:R-:W-:-:S13]  /*0060*/  ISETP.GE.AND P0, PT, R0, UR5, PT ;  /* 0x0000000500007c0c */ /* 0x002fda000bf06270 */
[----:B------:R-:W-:Y:S05]  /*0070*/  @P0 EXIT ;  /* 0x000000000000094d */ /* 0x000fea0003800000 */
[----:B------:R-:W0:Y:S01]  /*0080*/  LDC.64 R4, c[0x0][0x380] ;  /* 0x0000e000ff047b82 */ /* 0x000e220000000a00 */
[----:B------:R-:W1:Y:S01]  /*0090*/  LDCU UR4, c[0x0][0x370] ;  /* 0x00006e00ff0477ac */ /* 0x000e620008000800 */
[----:B------:R-:W-:Y:S01]  /*00a0*/  HFMA2 R9, -RZ, RZ, 1.875, 0 ;  /* 0x3f800000ff097431 */ /* 0x000fe200000001ff */
[----:B------:R-:W2:Y:S01]  /*00b0*/  LDCU.64 UR6, c[0x0][0x358] ;  /* 0x00006b00ff0677ac */ /* 0x000ea20008000a00 */
[----:B-1----:R-:W-:-:S07]  /*00c0*/  IMAD R7, R7, UR4, RZ ;  /* 0x0000000407077c24 */ /* 0x002fce000f8e02ff */
.L_x_0:
[----:B0-----:R-:W-:Y:S01]  /*00d0*/  IMAD.WIDE R2, R0, 0x4, R4 ;  /* 0x0000000400027825 */ /* 0x001fe200078e0204 */
[----:B------:R-:W-:-:S04]  /*00e0*/  IADD3 R0, PT, PT, R7, R0, RZ ;  /* 0x0000000007007210 */ /* 0x000fc80007ffe0ff */
[----:B--2---:R1:W-:Y:S01]  /*00f0*/  STG.E desc[UR6][R2.64], R9 ;  /* 0x0000000902007986 */ /* 0x0043e2000c101906 */
[----:B------:R-:W-:-:S13]  /*0100*/  ISETP.GE.AND P0, PT, R0, UR5, PT ;  /* 0x0000000500007c0c */ /* 0x000fda000bf06270 */
[----:B-1----:R-:W-:Y:S05]  /*0110*/  @!P0 BRA `(.L_x_0) ;  /* 0xfffffffc00ec8947 */ /* 0x002fea000383ffff */
[----:B------:R-:W-:Y:S05]  /*0120*/  EXIT ;  /* 0x000000000000794d */ /* 0x000fea0003800000 */
.L_x_1:
[----:B------:R-:W-:-:S00]  /*0130*/  BRA `(.L_x_1) ;  /* 0xfffffffc00fc7947 */ /* 0x000fc0000383ffff */
[----:B------:R-:W-:-:S00]  /*0140*/  NOP ;  /* 0x0000000000007918 */ /* 0x000fc00000000000 */
        /* <DEDUP_REMOVED lines=11> */
.L_x_7:


//--------------------- .text._Z8full_dotPKfS0_Pfi --------------------------
	.section	.text._Z8full_dotPKfS0_Pfi,"ax",@progbits
	.align	128
        .global         _Z8full_dotPKfS0_Pfi
        .type           _Z8full_dotPKfS0_Pfi,@function
        .size           _Z8full_dotPKfS0_Pfi,(.L_x_8 - _Z8full_dotPKfS0_Pfi)
        .other          _Z8full_dotPKfS0_Pfi,@"STO_CUDA_ENTRY STV_DEFAULT"
_Z8full_dotPKfS0_Pfi:
.text._Z8full_dotPKfS0_Pfi:
[----:B------:R-:W-:Y:S01]  /*0000*/  LDC R1, c[0x0][0x37c] ;  /* 0x0000df00ff017b82 */ /* 0x000fe20000000800 */
[----:B------:R-:W0:Y:S07]  /*0010*/  S2R R12, SR_TID.X ;  /* 0x00000000000c7919 */ /* 0x000e2e0000002100 */
[----:B------:R-:W1:Y:S01]  /*0020*/  S2UR UR5, SR_CgaCtaId ;  /* 0x00000000000579c3 */ /* 0x000e620000008800 */
[----:B------:R-:W-:Y:S01]  /*0030*/  UMOV UR4, 0x400 ;  /* 0x0000040000047882 */ /* 0x000fe20000000000 */
[----:B------:R-:W2:Y:S01]  /*0040*/  LDCU UR9, c[0x0][0x398] ;  /* 0x00007300ff0977ac */ /* 0x000ea20008000800 */
[----:B------:R-:W-:Y:S01]  /*0050*/  BSSY.RECONVERGENT B0, `(.L_x_2) ;  /* 0x000001a000007945 */ /* 0x000fe20003800200 */
[----:B------:R-:W3:Y:S04]  /*0060*/  LDCU.64 UR6, c[0x0][0x358] ;  /* 0x00006b00ff0677ac */ /* 0x000ee80008000a00 */
[----:B------:R-:W4:Y:S08]  /*0070*/  S2UR UR8, SR_CTAID.X ;  /* 0x00000000000879c3 */ /* 0x000f300000002500 */
[----:B------:R-:W4:Y:S01]  /*0080*/  LDC R11, c[0x0][0x360] ;  /* 0x0000d800ff0b7b82 */ /* 0x000f220000000800 */
[----:B-1----:R-:W-:-:S06]  /*0090*/  ULEA UR4, UR5, UR4, 0x18 ;  /* 0x0000000405047291 */ /* 0x002fcc000f8ec0ff */
[----:B0-----:R-:W-:-:S05]  /*00a0*/  LEA R10, R12, UR4, 0x2 ;  /* 0x000000040c0a7c11 */ /* 0x001fca000f8e10ff */
[----:B------:R0:W-:Y:S01]  /*00b0*/  STS [R10], RZ ;  /* 0x000000ff0a007388 */ /* 0x0001e20000000800 */
[----:B----4-:R-:W-:-:S05]  /*00c0*/  IMAD R0, R11, UR8, R12 ;  /* 0x000000080b007c24 */ /* 0x010fca000f8e020c */
[----:B--2---:R-:W-:-:S13]  /*00d0*/  ISETP.GE.AND P0, PT, R0, UR9, PT ;  /* 0x0000000900007c0c */ /* 0x004fda000bf06270 */
[----:B0--3--:R-:W-:Y:S05]  /*00e0*/  @P0 BRA `(.L_x_3) ;  /* 0x0000000000400947 */ /* 0x009fea0003800000 */
[----:B------:R-:W0:Y:S01]  /*00f0*/  LDC.64 R6, c[0x0][0x380] ;  /* 0x0000e000ff067b82 */ /* 0x000e220000000a00 */
[----:B------:R-:W1:Y:S01]  /*0100*/  LDCU UR5, c[0x0][0x370] ;  /* 0x00006e00ff0577ac */ /* 0x000e620008000800 */
[----:B------:R-:W-:Y:S01]  /*0110*/  HFMA2 R13, -RZ, RZ, 0, 0 ;  /* 0x00000000ff0d7431 */ /* 0x000fe200000001ff */
[----:B------:R-:W-:Y:S05]  /*0120*/  BSSY.RECONVERGENT B1, `(.L_x_4) ;  /* 0x000000b000017945 */ /* 0x000fea0003800200 */
[----:B------:R-:W2:Y:S01]  /*0130*/  LDC.64 R8, c[0x0][0x388] ;  /* 0x0000e200ff087b82 */ /* 0x000ea20000000a00 */
[----:B-1----:R-:W-:-:S07]  /*0140*/  IMAD R11, R11, UR5, RZ ;  /* 0x000000050b0b7c24 */ /* 0x002fce000f8e02ff */
.L_x_5:
[----:B0-----:R-:W-:-:S04]  /*0150*/  IMAD.WIDE R2, R0, 0x4, R6 ;  /* 0x0000000400027825 */ /* 0x001fc800078e0206 */
[----:B--2---:R-:W-:Y:S02]  /*0160*/  IMAD.WIDE R4, R0, 0x4, R8 ;  /* 0x0000000400047825 */ /* 0x004fe400078e0208 */
[----:B------:R-:W2:Y:S04]  /*0170*/  LDG.E R2, desc[UR6][R2.64] ;  /* 0x0000000602027981 */ /* 0x000ea8000c1e1900 */
[----:B------:R-:W2:Y:S01]  /*0180*/  LDG.E R4, desc[UR6][R4.64] ;  /* 0x0000000604047981 */ /* 0x000ea2000c1e1900 */
[----:B------:R-:W-:-:S04]  /*0190*/  IADD3 R0, PT, PT, R11, R0, RZ ;  /* 0x000000000b007210 */ /* 0x000fc80007ffe0ff */
[----:B------:R-:W-:Y:S01]  /*01a0*/  ISETP.GE.AND P0, PT, R0, UR9, PT ;  /* 0x0000000900007c0c */ /* 0x000fe2000bf06270 */
[----:B--2---:R-:W-:-:S12]  /*01b0*/  FFMA R13, R2, R4, R13 ;  /* 0x00000004020d7223 */ /* 0x004fd8000000000d */
[----:B------:R-:W-:Y:S05]  /*01c0*/  @!P0 BRA `(.L_x_5) ;  /* 0xfffffffc00e08947 */ /* 0x000fea000383ffff */
[----:B------:R-:W-:Y:S05]  /*01d0*/  BSYNC.RECONVERGENT B1 ;  /* 0x0000000000017941 */ /* 0x000fea0003800200 */
.L_x_4:
[----:B------:R0:W-:Y:S02]  /*01e0*/  STS [R10], R13 ;  /* 0x0000000d0a007388 */ /* 0x0001e40000000800 */
.L_x_3:
[----:B------:R-:W-:Y:S05]  /*01f0*/  BSYNC.RECONVERGENT B0 ;  /* 0x0000000000007941 */ /* 0x000fea0003800200 */
.L_x_2:
[----:B------:R-:W-:Y:S01]  /*0200*/  BAR.SYNC.DEFER_BLOCKING 0x0 ;  /* 0x0000000000007b1d */ /* 0x000fe20000010000 */
[C---:B------:R-:W-:Y:S02]  /*0210*/  ISETP.GT.U32.AND P1, PT, R12.reuse, 0x7, PT ;  /* 0x000000070c00780c */ /* 0x040fe40003f24070 */
[----:B------:R-:W-:-:S11]  /*0220*/  ISETP.GT.U32.AND P0, PT, R12, 0x3, PT ;  /* 0x000000030c00780c */ /* 0x000fd60003f04070 */
[----:B------:R-:W-:Y:S04]  /*0230*/  @!P1 LDS R0, [R10+0x20] ;  /* 0x000020000a009984 */ /* 0x000fe80000000800 */
[----:B------:R-:W1:Y:S02]  /*0240*/  @!P1 LDS R3, [R10] ;  /* 0x000000000a039984 */ /* 0x000e640000000800 */
[----:B-1----:R-:W-:-:S05]  /*0250*/  @!P1 FADD R3, R0, R3 ;  /* 0x0000000300039221 */ /* 0x002fca0000000000 */
[----:B------:R-:W-:Y:S01]  /*0260*/  @!P1 STS [R10], R3 ;  /* 0x000000030a009388 */ /* 0x000fe20000000800 */
[----:B------:R-:W-:Y:S01]  /*0270*/  BAR.SYNC.DEFER_BLOCKING 0x0 ;  /* 0x0000000000007b1d */ /* 0x000fe20000010000 */
[----:B------:R-:W-:-:S05]  /*0280*/  ISETP.GT.U32.AND P1, PT, R12, 0x1, PT ;  /* 0x000000010c00780c */ /* 0x000fca0003f24070 */
[----:B------:R-:W-:Y:S04]  /*0290*/  @!P0 LDS R0, [R10+0x10] ;  /* 0x000010000a008984 */ /* 0x000fe80000000800 */
[----:B------:R-:W1:Y:S02]  /*02a0*/  @!P0 LDS R5, [R10] ;  /* 0x000000000a058984 */ /* 0x000e640000000800 */
[----:B-1----:R-:W-:-:S05]  /*02b0*/  @!P0 FADD R5, R0, R5 ;  /* 0x0000000500058221 */ /* 0x002fca0000000000 */
[----:B------:R-:W-:Y:S01]  /*02c0*/  @!P0 STS [R10], R5 ;  /* 0x000000050a008388 */ /* 0x000fe20000000800 */
[----:B------:R-:W-:Y:S01]  /*02d0*/  BAR.SYNC.DEFER_BLOCKING 0x0 ;  /* 0x0000000000007b1d */ /* 0x000fe20000010000 */
[----:B------:R-:W-:-:S05]  /*02e0*/  ISETP.NE.AND P0, PT, R12, RZ, PT ;  /* 0x000000ff0c00720c */ /* 0x000fca0003f05270 */
[----:B------:R-:W-:Y:S04]  /*02f0*/  @!P1 LDS R0, [R10+0x8] ;  /* 0x000008000a009984 */ /* 0x000fe80000000800 */
[----:B------:R-:W1:Y:S02]  /*0300*/  @!P1 LDS R7, [R10] ;  /* 0x000000000a079984 */ /* 0x000e640000000800 */
[----:B-1----:R-:W-:-:S05]  /*0310*/  @!P1 FADD R7, R0, R7 ;  /* 0x0000000700079221 */ /* 0x002fca0000000000 */
[----:B------:R-:W-:Y:S01]  /*0320*/  @!P1 STS [R10], R7 ;  /* 0x000000070a009388 */ /* 0x000fe20000000800 */
[----:B------:R-:W-:Y:S06]  /*0330*/  BAR.SYNC.DEFER_BLOCKING 0x0 ;  /* 0x0000000000007b1d */ /* 0x000fec0000010000 */
[----:B------:R-:W-:Y:S04]  /*0340*/  @!P0 LDS R0, [UR4+0x4] ;  /* 0x00000404ff008984 */ /* 0x000fe80008000800 */
[----:B------:R-:W1:Y:S02]  /*0350*/  @!P0 LDS R3, [R10] ;  /* 0x000000000a038984 */ /* 0x000e640000000800 */
[----:B-1----:R-:W-:-:S05]  /*0360*/  @!P0 FADD R3, R0, R3 ;  /* 0x0000000300038221 */ /* 0x002fca0000000000 */
[----:B------:R1:W-:Y:S01]  /*0370*/  @!P0 STS [R10], R3 ;  /* 0x000000030a008388 */ /* 0x0003e20000000800 */
[----:B------:R-:W-:Y:S06]  /*0380*/  BAR.SYNC.DEFER_BLOCKING 0x0 ;  /* 0x0000000000007b1d */ /* 0x000fec0000010000 */
[----:B------:R-:W-:Y:S05]  /*0390*/  @P0 EXIT ;  /* 0x000000000000094d */ /* 0x000fea0003800000 */
[----:B------:R-:W2:Y:S01]  /*03a0*/  LDS R5, [UR4] ;  /* 0x00000004ff057984 */ /* 0x000ea20008000800 */
[----:B-1----:R-:W2:Y:S03]  /*03b0*/  LDC.64 R2, c[0x0][0x390] ;  /* 0x0000e400ff027b82 */ /* 0x002ea60000000a00 */
[----:B--2---:R-:W-:Y:S01]  /*03c0*/  REDG.E.ADD.F32.FTZ.RN.STRONG.GPU desc[UR6][R2.64], R5 ;  /* 0x00000005020079a6 */ /* 0x004fe2000c12f306 */
[----:B------:R-:W-:Y:S05]  /*03d0*/  EXIT ;  /* 0x000000000000794d */ /* 0x000fea0003800000 */
.L_x_6:
        /* <DEDUP_REMOVED lines=10> */
.L_x_8:


//--------------------- .nv.shared.reserved.0     --------------------------
	.section	.nv.shared.reserved.0,"aw",@nobits
	.weak		__nv_reservedSMEM_offset_0_alias
	.size		__nv_reservedSMEM_offset_0_alias, 0, 64
	.other		__nv_reservedSMEM_offset_0_alias,@"STO_CUDA_RESERVED_SHARED STV_DEFAULT"
__nv_reservedSMEM_offset_0_alias:
	.zero		0
	.zero		64


//--------------------- .nv.shared._Z8full_dotPKfS0_Pfi --------------------------
	.section	.nv.shared._Z8full_dotPKfS0_Pfi,"aw",@nobits
	.sectionflags	@""
	.align	4
.nv.shared._Z8full_dotPKfS0_Pfi:
	.zero		1088


//--------------------- .nv.constant0._Z11init_vectorPfi --------------------------
	.section	.nv.constant0._Z11init_vectorPfi,"a",@progbits
	.sectionflags	@""
	.align	4
.nv.constant0._Z11init_vectorPfi:
	.zero		908


//--------------------- .nv.constant0._Z8full_dotPKfS0_Pfi --------------------------
	.section	.nv.constant0._Z8full_dotPKfS0_Pfi,"a",@progbits
	.sectionflags	@""
	.align	4
.nv.constant0._Z8full_dotPKfS0_Pfi:
	.zero		924


//--------------------- SYMBOLS --------------------------

	.type		.nv.reservedSmem.offset0,@object
	.size		.nv.reservedSmem.offset0,0x4
	.type		.nv.reservedSmem.cap,@object
	.size		.nv.reservedSmem.cap,0x4
